	.headerflags	@"EF_CUDA_TEXMODE_UNIFIED EF_CUDA_64BIT_ADDRESS EF_CUDA_ACCELERATORS EF_CUDA_SM90 EF_CUDA_VIRTUAL_SM(EF_CUDA_SM90)"
	.elftype	@"ET_EXEC"


//--------------------- .nv.info                  --------------------------
	.section	.nv.info,"",@"SHT_CUDA_INFO"
	.align	4


	//----- nvinfo : EIATTR_REGCOUNT
	.align		4
        /*0000*/ 	.byte	0x04, 0x2f
        /*0002*/ 	.short	(.L_3 - .L_2)
	.align		4
.L_2:
        /*0004*/ 	.word	index@(triton_poi_fused__native_batch_norm_legit_no_training_relu_1)
        /*0008*/ 	.word	0x00000011


	//----- nvinfo : EIATTR_MIN_STACK_SIZE
	.align		4
.L_3:
        /*000c*/ 	.byte	0x04, 0x12
        /*000e*/ 	.short	(.L_5 - .L_4)
	.align		4
.L_4:
        /*0010*/ 	.word	index@(triton_poi_fused__native_batch_norm_legit_no_training_relu_1)
        /*0014*/ 	.word	0x00000000


	//----- nvinfo : EIATTR_FRAME_SIZE
	.align		4
.L_5:
        /*0018*/ 	.byte	0x04, 0x11
        /*001a*/ 	.short	(.L_7 - .L_6)
	.align		4
.L_6:
        /*001c*/ 	.word	index@(triton_poi_fused__native_batch_norm_legit_no_training_relu_1)
        /*0020*/ 	.word	0x00000000


	//----- nvinfo : EIATTR_MIN_STACK_SIZE
	.align		4
.L_7:
        /*0024*/ 	.byte	0x04, 0x12
        /*0026*/ 	.short	(.L_9 - .L_8)
	.align		4
.L_8:
        /*0028*/ 	.word	index@(triton_poi_fused__native_batch_norm_legit_no_training_relu_1)
        /*002c*/ 	.word	0x00000000
.L_9:


//--------------------- .nv.info.triton_poi_fused__native_batch_norm_legit_no_training_relu_1 --------------------------
	.section	.nv.info.triton_poi_fused__native_batch_norm_legit_no_training_relu_1,"",@"SHT_CUDA_INFO"
	.sectionflags	@""
	.align	4


	//----- nvinfo : EIATTR_CUDA_API_VERSION
	.align		4
        /*0000*/ 	.byte	0x04, 0x37
        /*0002*/ 	.short	(.L_11 - .L_10)
.L_10:
        /*0004*/ 	.word	0x0000007c


	//----- nvinfo : EIATTR_KPARAM_INFO
	.align		4
.L_11:
        /*0008*/ 	.byte	0x04, 0x17
        /*000a*/ 	.short	(.L_13 - .L_12)
.L_12:
        /*000c*/ 	.word	0x00000000
        /*0010*/ 	.short	0x0006
        /*0012*/ 	.short	0x0030
        /*0014*/ 	.byte	0x00, 0xf0, 0x11, 0x00


	//----- nvinfo : EIATTR_KPARAM_INFO
	.align		4
.L_13:
        /*0018*/ 	.byte	0x04, 0x17
        /*001a*/ 	.short	(.L_15 - .L_14)
.L_14:
        /*001c*/ 	.word	0x00000000
        /*0020*/ 	.short	0x0005
        /*0022*/ 	.short	0x0028
        /*0024*/ 	.byte	0x00, 0xf4, 0x21, 0x00


	//----- nvinfo : EIATTR_KPARAM_INFO
	.align		4
.L_15:
        /*0028*/ 	.byte	0x04, 0x17
        /*002a*/ 	.short	(.L_17 - .L_16)
.L_16:
        /*002c*/ 	.word	0x00000000
        /*0030*/ 	.short	0x0004
        /*0032*/ 	.short	0x0020
        /*0034*/ 	.byte	0x00, 0xf4, 0x21, 0x00


	//----- nvinfo : EIATTR_KPARAM_INFO
	.align		4
.L_17:
        /*0038*/ 	.byte	0x04, 0x17
        /*003a*/ 	.short	(.L_19 - .L_18)
.L_18:
        /*003c*/ 	.word	0x00000000
        /*0040*/ 	.short	0x0003
        /*0042*/ 	.short	0x0018
        /*0044*/ 	.byte	0x00, 0xf4, 0x21, 0x00


	//----- nvinfo : EIATTR_KPARAM_INFO
	.align		4
.L_19:
        /*0048*/ 	.byte	0x04, 0x17
        /*004a*/ 	.short	(.L_21 - .L_20)
.L_20:
        /*004c*/ 	.word	0x00000000
        /*0050*/ 	.short	0x0002
        /*0052*/ 	.short	0x0010
        /*0054*/ 	.byte	0x00, 0xf4, 0x21, 0x00


	//----- nvinfo : EIATTR_KPARAM_INFO
	.align		4
.L_21:
        /*0058*/ 	.byte	0x04, 0x17
        /*005a*/ 	.short	(.L_23 - .L_22)
.L_22:
        /*005c*/ 	.word	0x00000000
        /*0060*/ 	.short	0x0001
        /*0062*/ 	.short	0x0008
        /*0064*/ 	.byte	0x00, 0xf4, 0x21, 0x00


	//----- nvinfo : EIATTR_KPARAM_INFO
	.align		4
.L_23:
        /*0068*/ 	.byte	0x04, 0x17
        /*006a*/ 	.short	(.L_25 - .L_24)
.L_24:
        /*006c*/ 	.word	0x00000000
        /*0070*/ 	.short	0x0000
        /*0072*/ 	.short	0x0000
        /*0074*/ 	.byte	0x00, 0xf4, 0x21, 0x00


	//----- nvinfo : EIATTR_SPARSE_MMA_MASK
	.align		4
.L_25:
        /*0078*/ 	.byte	0x03, 0x50
        /*007a*/ 	.short	0x0000


	//----- nvinfo : EIATTR_MAXREG_COUNT
	.align		4
        /*007c*/ 	.byte	0x03, 0x1b
        /*007e*/ 	.short	0x00ff


	//----- nvinfo : EIATTR_EXIT_INSTR_OFFSETS
	.align		4
        /*0080*/ 	.byte	0x04, 0x1c
        /*0082*/ 	.short	(.L_27 - .L_26)


	//   ....[0]....
.L_26:
        /*0084*/ 	.word	0x00000360


	//----- nvinfo : EIATTR_REQNTID
	.align		4
.L_27:
        /*0088*/ 	.byte	0x04, 0x10
        /*008a*/ 	.short	(.L_29 - .L_28)
.L_28:
        /*008c*/ 	.word	0x00000080
        /*0090*/ 	.word	0x00000001
        /*0094*/ 	.word	0x00000001


	//----- nvinfo : EIATTR_CBANK_PARAM_SIZE
	.align		4
.L_29:
        /*0098*/ 	.byte	0x03, 0x19
        /*009a*/ 	.short	0x0034


	//----- nvinfo : EIATTR_PARAM_CBANK
	.align		4
        /*009c*/ 	.byte	0x04, 0x0a
        /*009e*/ 	.short	(.L_31 - .L_30)
	.align		4
.L_30:
        /*00a0*/ 	.word	index@(.nv.constant0.triton_poi_fused__native_batch_norm_legit_no_training_relu_1)
        /*00a4*/ 	.short	0x0210
        /*00a6*/ 	.short	0x0034


	//----- nvinfo : EIATTR_SW_WAR
	.align		4
.L_31:
        /*00a8*/ 	.byte	0x04, 0x36
        /*00aa*/ 	.short	(.L_33 - .L_32)
.L_32:
        /*00ac*/ 	.word	0x00000008
.L_33:


//--------------------- .nv.callgraph             --------------------------
	.section	.nv.callgraph,"",@"SHT_CUDA_CALLGRAPH"
	.align	4
	.sectionentsize	8
	.align		4
        /*0000*/ 	.word	0x00000000
	.align		4
        /*0004*/ 	.word	0xffffffff
	.align		4
        /*0008*/ 	.word	0x00000000
	.align		4
        /*000c*/ 	.word	0xfffffffe
	.align		4
        /*0010*/ 	.word	0x00000000
	.align		4
        /*0014*/ 	.word	0xfffffffd
	.align		4
        /*0018*/ 	.word	0x00000000
	.align		4
        /*001c*/ 	.word	0xfffffffc


//--------------------- .nv.constant4             --------------------------
	.section	.nv.constant4,"a",@progbits
	.align	8
	.align		8
.nv.constant4:
        /*0000*/ 	.dword	_$_str
	.align		8
        /*0008*/ 	.dword	_$_str_$_2


//--------------------- .text.triton_poi_fused__native_batch_norm_legit_no_training_relu_1 --------------------------
	.section	.text.triton_poi_fused__native_batch_norm_legit_no_training_relu_1,"ax",@progbits
	.align	128
        .global         triton_poi_fused__native_batch_norm_legit_no_training_relu_1
        .type           triton_poi_fused__native_batch_norm_legit_no_training_relu_1,@function
        .size           triton_poi_fused__native_batch_norm_legit_no_training_relu_1,(.L_x_1 - triton_poi_fused__native_batch_norm_legit_no_training_relu_1)
        .other          triton_poi_fused__native_batch_norm_legit_no_training_relu_1,@"STO_CUDA_ENTRY STV_DEFAULT"
triton_poi_fused__native_batch_norm_legit_no_training_relu_1:
.text.triton_poi_fused__native_batch_norm_legit_no_training_relu_1:
[----:B------:R-:W-:Y:S01]  /*0000*/  LDC R1, c[0x0][0x28] ;  /* 0x00000a00ff017b82 */ /* 0x000fe20000000800 */
[----:B------:R-:W1:Y:S07]  /*0010*/  S2R R0, SR_TID.X ;  /* 0x0000000000007919 */ /* 0x000e6e0000002100 */
[----:B------:R-:W2:Y:S01]  /*0020*/  LDC.64 R6, c[0x0][0x220] ;  /* 0x00008800ff067b82 */ /* 0x000ea20000000a00 */
[----:B------:R-:W-:Y:S01]  /*0030*/  ULDC.64 UR4, c[0x0][0x208] ;  /* 0x0000820000047ab9 */ /* 0x000fe20000000a00 */
[----:B------:R-:W3:Y:S06]  /*0040*/  S2R R5, SR_CTAID.X ;  /* 0x0000000000057919 */ /* 0x000eec0000002500 */
[----:B------:R-:W4:Y:S08]  /*0050*/  LDC.64 R8, c[0x0][0x228] ;  /* 0x00008a00ff087b82 */ /* 0x000f300000000a00 */
[----:B------:R-:W5:Y:S01]  /*0060*/  LDC.64 R10, c[0x0][0x230] ;  /* 0x00008c00ff0a7b82 */ /* 0x000f620000000a00 */
[----:B-1----:R-:W-:-:S02]  /*0070*/  SHF.L.U32 R0, R0, 0x1, RZ ;  /* 0x0000000100007819 */ /* 0x002fc400000006ff */
[----:B---3--:R-:W-:Y:S02]  /*0080*/  SHF.R.S32.HI R3, RZ, 0x17, R5 ;  /* 0x00000017ff037819 */ /* 0x008fe40000011405 */
[----:B------:R-:W-:Y:S02]  /*0090*/  LOP3.LUT R0, R0, 0xfe, RZ, 0xc0, !PT ;  /* 0x000000fe00007812 */ /* 0x000fe400078ec0ff */
[----:B------:R-:W-:Y:S02]  /*00a0*/  SGXT R3, R3, 0x1 ;  /* 0x000000010303781a */ /* 0x000fe40000000200 */
[----:B------:R-:W-:Y:S02]  /*00b0*/  LEA R0, R5, R0, 0x8 ;  /* 0x0000000005007211 */ /* 0x000fe400078e40ff */
[----:B------:R-:W1:Y:S02]  /*00c0*/  LDC.64 R4, c[0x0][0x218] ;  /* 0x00008600ff047b82 */ /* 0x000e640000000a00 */
[----:B------:R-:W-:-:S04]  /*00d0*/  LEA.HI R3, R3, R0, RZ, 0x4 ;  /* 0x0000000003037211 */ /* 0x000fc800078f20ff */
[--C-:B------:R-:W-:Y:S02]  /*00e0*/  SHF.R.S32.HI R2, RZ, 0x4, R3.reuse ;  /* 0x00000004ff027819 */ /* 0x100fe40000011403 */
[----:B------:R-:W-:-:S04]  /*00f0*/  SHF.R.S32.HI R3, RZ, 0x1f, R3 ;  /* 0x0000001fff037819 */ /* 0x000fc80000011403 */
[----:B------:R-:W-:-:S04]  /*0100*/  LEA.HI R3, R3, R2, RZ, 0x7 ;  /* 0x0000000203037211 */ /* 0x000fc800078f38ff */
[----:B------:R-:W-:-:S04]  /*0110*/  LOP3.LUT R3, R3, 0xffffff80, RZ, 0xc0, !PT ;  /* 0xffffff8003037812 */ /* 0x000fc800078ec0ff */
[----:B------:R-:W-:Y:S02]  /*0120*/  IADD3 R13, R2, -R3, RZ ;  /* 0x80000003020d7210 */ /* 0x000fe40007ffe0ff */
[----:B------:R-:W3:Y:S03]  /*0130*/  LDC.64 R2, c[0x0][0x210] ;  /* 0x00008400ff027b82 */ /* 0x000ee60000000a00 */
[----:B--2---:R-:W-:-:S06]  /*0140*/  IMAD.WIDE R6, R13, 0x4, R6 ;  /* 0x000000040d067825 */ /* 0x004fcc00078e0206 */
[----:B------:R-:W2:Y:S01]  /*0150*/  LDG.E.EL R6, desc[UR4][R6.64] ;  /* 0x0000000406067981 */ /* 0x000ea2000c2e1900 */
[----:B-1----:R-:W-:-:S05]  /*0160*/  IMAD.WIDE R4, R13, 0x4, R4 ;  /* 0x000000040d047825 */ /* 0x002fca00078e0204 */
[----:B------:R1:W2:Y:S01]  /*0170*/  LDG.E.EL R12, desc[UR4][R4.64] ;  /* 0x00000004040c7981 */ /* 0x0002a2000c2e1900 */
[----:B---3--:R-:W-:Y:S01]  /*0180*/  IMAD.WIDE R2, R0, 0x4, R2 ;  /* 0x0000000400027825 */ /* 0x008fe200078e0202 */
[----:B------:R-:W-:Y:S01]  /*0190*/  HFMA2.MMA R14, -RZ, RZ, 1.625, 0 ;  /* 0x3e800000ff0e7435 */ /* 0x000fe200000001ff */
[----:B-1----:R-:W1:Y:S04]  /*01a0*/  LDC.64 R4, c[0x0][0x238] ;  /* 0x00008e00ff047b82 */ /* 0x002e680000000a00 */
[----:B------:R-:W3:Y:S01]  /*01b0*/  LDG.E.64 R2, desc[UR4][R2.64] ;  /* 0x0000000402027981 */ /* 0x000ee2000c1e1b00 */
[----:B----4-:R-:W-:-:S04]  /*01c0*/  IMAD.WIDE R8, R13, 0x4, R8 ;  /* 0x000000040d087825 */ /* 0x010fc800078e0208 */
[----:B-----5:R-:W-:Y:S02]  /*01d0*/  IMAD.WIDE R10, R13, 0x4, R10 ;  /* 0x000000040d0a7825 */ /* 0x020fe400078e020a */
[----:B------:R-:W4:Y:S04]  /*01e0*/  LDG.E.EL R8, desc[UR4][R8.64] ;  /* 0x0000000408087981 */ /* 0x000f28000c2e1900 */
[----:B------:R-:W4:Y:S01]  /*01f0*/  LDG.E.EL R11, desc[UR4][R10.64] ;  /* 0x000000040a0b7981 */ /* 0x000f22000c2e1900 */
[----:B-1----:R-:W-:-:S04]  /*0200*/  IMAD.WIDE R4, R0, 0x4, R4 ;  /* 0x0000000400047825 */ /* 0x002fc800078e0204 */
[----:B--2---:R-:W-:-:S04]  /*0210*/  FADD R6, R6, 9.9999997473787516356e-06 ;  /* 0x3727c5ac06067421 */ /* 0x004fc80000000000 */
[----:B------:R-:W1:Y:S02]  /*0220*/  MUFU.SQRT R7, R6 ;  /* 0x0000000600077308 */ /* 0x000e640000002000 */
[C---:B-1----:R-:W-:Y:S02]  /*0230*/  FSETP.GT.AND P0, PT, R7.reuse, 8.50705917302346158658e+37, PT ;  /* 0x7e8000000700780b */ /* 0x042fe40003f04000 */
[----:B------:R-:W-:-:S11]  /*0240*/  FSETP.GEU.AND P1, PT, R7, 1.175494350822287508e-38, PT ;  /* 0x008000000700780b */ /* 0x000fd60003f2e000 */
[----:B------:R-:W-:-:S04]  /*0250*/  @P0 FMUL R7, R7, 0.25 ;  /* 0x3e80000007070820 */ /* 0x000fc80000400000 */
[----:B------:R-:W-:-:S06]  /*0260*/  @!P1 FMUL R7, R7, 16777216 ;  /* 0x4b80000007079820 */ /* 0x000fcc0000400000 */
[----:B------:R-:W1:Y:S01]  /*0270*/  MUFU.RCP R7, R7 ;  /* 0x0000000700077308 */ /* 0x000e620000001000 */
[----:B------:R-:W-:Y:S01]  /*0280*/  FSEL R14, R14, 1, P0 ;  /* 0x3f8000000e0e7808 */ /* 0x000fe20000000000 */
[----:B---3--:R-:W-:-:S04]  /*0290*/  FADD R2, R2, -R12 ;  /* 0x8000000c02027221 */ /* 0x008fc80000000000 */
[----:B------:R-:W-:Y:S01]  /*02a0*/  @!P1 FMUL R14, R14, 16777216 ;  /* 0x4b8000000e0e9820 */ /* 0x000fe20000400000 */
[----:B------:R-:W-:-:S03]  /*02b0*/  FADD R3, R3, -R12 ;  /* 0x8000000c03037221 */ /* 0x000fc60000000000 */
[----:B-1----:R-:W-:-:S04]  /*02c0*/  FMUL R14, R7, R14 ;  /* 0x0000000e070e7220 */ /* 0x002fc80000400000 */
[-C--:B------:R-:W-:Y:S01]  /*02d0*/  FMUL R2, R2, R14.reuse ;  /* 0x0000000e02027220 */ /* 0x080fe20000400000 */
[----:B------:R-:W-:-:S03]  /*02e0*/  FMUL R14, R3, R14 ;  /* 0x0000000e030e7220 */ /* 0x000fc60000400000 */
[C-C-:B----4-:R-:W-:Y:S01]  /*02f0*/  FFMA R2, R8.reuse, R2, R11.reuse ;  /* 0x0000000208027223 */ /* 0x150fe2000000000b */
[----:B------:R-:W-:-:S04]  /*0300*/  FFMA R14, R8, R14, R11 ;  /* 0x0000000e080e7223 */ /* 0x000fc8000000000b */
[----:B------:R-:W-:Y:S02]  /*0310*/  FSETP.GEU.AND P0, PT, R2, RZ, PT ;  /* 0x000000ff0200720b */ /* 0x000fe40003f0e000 */
[----:B------:R-:W-:Y:S02]  /*0320*/  FSETP.GEU.AND P1, PT, R14, RZ, PT ;  /* 0x000000ff0e00720b */ /* 0x000fe40003f2e000 */
[----:B------:R-:W-:Y:S02]  /*0330*/  FSEL R2, R2, RZ, P0 ;  /* 0x000000ff02027208 */ /* 0x000fe40000000000 */
[----:B------:R-:W-:-:S05]  /*0340*/  FSEL R3, R14, RZ, P1 ;  /* 0x000000ff0e037208 */ /* 0x000fca0000800000 */
[----:B------:R-:W-:Y:S01]  /*0350*/  STG.E.64 desc[UR4][R4.64], R2 ;  /* 0x0000000204007986 */ /* 0x000fe2000c101b04 */
[----:B------:R-:W-:Y:S05]  /*0360*/  EXIT ;  /* 0x000000000000794d */ /* 0x000fea0003800000 */
.L_x_0:
[----:B------:R-:W-:-:S00]  /*0370*/  BRA `(.L_x_0) ;  /* 0xfffffffc00fc7947 */ /* 0x000fc0000383ffff */
[----:B------:R-:W-:-:S00]  /*0380*/  NOP ;  /* 0x0000000000007918 */ /* 0x000fc00000000000 */
[----:B------:R-:W-:-:S00]  /*0390*/  NOP ;  /* 0x0000000000007918 */ /* 0x000fc00000000000 */
[----:B------:R-:W-:-:S00]  /*03a0*/  NOP ;  /* 0x0000000000007918 */ /* 0x000fc00000000000 */
[----:B------:R-:W-:-:S00]  /*03b0*/  NOP ;  /* 0x0000000000007918 */ /* 0x000fc00000000000 */
[----:B------:R-:W-:-:S00]  /*03c0*/  NOP ;  /* 0x0000000000007918 */ /* 0x000fc00000000000 */
[----:B------:R-:W-:-:S00]  /*03d0*/  NOP ;  /* 0x0000000000007918 */ /* 0x000fc00000000000 */
[----:B------:R-:W-:-:S00]  /*03e0*/  NOP ;  /* 0x0000000000007918 */ /* 0x000fc00000000000 */
[----:B------:R-:W-:-:S00]  /*03f0*/  NOP ;  /* 0x0000000000007918 */ /* 0x000fc00000000000 */
.L_x_1:


//--------------------- .nv.global.init           --------------------------
	.section	.nv.global.init,"aw",@progbits
.nv.global.init:
	.type		_$_str,@object
	.size		_$_str,(_$_str_$_2 - _$_str)
_$_str:
        /*0000*/ 	.byte	0x5f, 0x5f, 0x43, 0x55, 0x44, 0x41, 0x5f, 0x46, 0x54, 0x5a, 0x00
	.type		_$_str_$_2,@object
	.size		_$_str_$_2,(.L_1 - _$_str_$_2)
_$_str_$_2:
        /*000b*/ 	.byte	0x5f, 0x5f, 0x43, 0x55, 0x44, 0x41, 0x5f, 0x50, 0x52, 0x45, 0x43, 0x5f, 0x53, 0x51, 0x52, 0x54
        /*001b*/ 	.byte	0x00
.L_1:


//--------------------- .nv.constant0.triton_poi_fused__native_batch_norm_legit_no_training_relu_1 --------------------------
	.section	.nv.constant0.triton_poi_fused__native_batch_norm_legit_no_training_relu_1,"a",@progbits
	.sectionflags	@""
	.align	4
.nv.constant0.triton_poi_fused__native_batch_norm_legit_no_training_relu_1:
	.zero		580
